//
// Generated by NVIDIA NVVM Compiler
//
// Compiler Build ID: CL-36424714
// Cuda compilation tools, release 13.0, V13.0.88
// Based on NVVM 20.0.0
//

.version 9.0
.target sm_100
.address_size 64

	// .globl	_ZN3cub18CUB_300001_SM_10006detail11EmptyKernelIvEEvv
.global .align 1 .b8 _ZN40_INTERNAL_7a97659a_4_k_cu_d23d5236_490094cuda3std3__45__cpo5beginE[1];
.global .align 1 .b8 _ZN40_INTERNAL_7a97659a_4_k_cu_d23d5236_490094cuda3std3__45__cpo3endE[1];
.global .align 1 .b8 _ZN40_INTERNAL_7a97659a_4_k_cu_d23d5236_490094cuda3std3__45__cpo6cbeginE[1];
.global .align 1 .b8 _ZN40_INTERNAL_7a97659a_4_k_cu_d23d5236_490094cuda3std3__45__cpo4cendE[1];
.global .align 1 .b8 _ZN40_INTERNAL_7a97659a_4_k_cu_d23d5236_490094cuda3std3__45__cpo6rbeginE[1];
.global .align 1 .b8 _ZN40_INTERNAL_7a97659a_4_k_cu_d23d5236_490094cuda3std3__45__cpo4rendE[1];
.global .align 1 .b8 _ZN40_INTERNAL_7a97659a_4_k_cu_d23d5236_490094cuda3std3__45__cpo7crbeginE[1];
.global .align 1 .b8 _ZN40_INTERNAL_7a97659a_4_k_cu_d23d5236_490094cuda3std3__45__cpo5crendE[1];
.global .align 1 .b8 _ZN40_INTERNAL_7a97659a_4_k_cu_d23d5236_490094cuda3std3__442_GLOBAL__N__7a97659a_4_k_cu_d23d5236_490096ignoreE[1];
.global .align 1 .b8 _ZN40_INTERNAL_7a97659a_4_k_cu_d23d5236_490094cuda3std3__419piecewise_constructE[1];
.global .align 1 .b8 _ZN40_INTERNAL_7a97659a_4_k_cu_d23d5236_490094cuda3std3__48in_placeE[1];
.global .align 1 .b8 _ZN40_INTERNAL_7a97659a_4_k_cu_d23d5236_490094cuda3std3__420unreachable_sentinelE[1];
.global .align 1 .b8 _ZN40_INTERNAL_7a97659a_4_k_cu_d23d5236_490094cuda3std3__47nulloptE[1];
.global .align 1 .b8 _ZN40_INTERNAL_7a97659a_4_k_cu_d23d5236_490094cuda3std3__48unexpectE[1];
.global .align 1 .b8 _ZN40_INTERNAL_7a97659a_4_k_cu_d23d5236_490094cuda3std6ranges3__45__cpo4swapE[1];
.global .align 1 .b8 _ZN40_INTERNAL_7a97659a_4_k_cu_d23d5236_490094cuda3std6ranges3__45__cpo9iter_moveE[1];
.global .align 1 .b8 _ZN40_INTERNAL_7a97659a_4_k_cu_d23d5236_490094cuda3std6ranges3__45__cpo5beginE[1];
.global .align 1 .b8 _ZN40_INTERNAL_7a97659a_4_k_cu_d23d5236_490094cuda3std6ranges3__45__cpo3endE[1];
.global .align 1 .b8 _ZN40_INTERNAL_7a97659a_4_k_cu_d23d5236_490094cuda3std6ranges3__45__cpo6cbeginE[1];
.global .align 1 .b8 _ZN40_INTERNAL_7a97659a_4_k_cu_d23d5236_490094cuda3std6ranges3__45__cpo4cendE[1];
.global .align 1 .b8 _ZN40_INTERNAL_7a97659a_4_k_cu_d23d5236_490094cuda3std6ranges3__45__cpo7advanceE[1];
.global .align 1 .b8 _ZN40_INTERNAL_7a97659a_4_k_cu_d23d5236_490094cuda3std6ranges3__45__cpo9iter_swapE[1];
.global .align 1 .b8 _ZN40_INTERNAL_7a97659a_4_k_cu_d23d5236_490094cuda3std6ranges3__45__cpo4nextE[1];
.global .align 1 .b8 _ZN40_INTERNAL_7a97659a_4_k_cu_d23d5236_490094cuda3std6ranges3__45__cpo4prevE[1];
.global .align 1 .b8 _ZN40_INTERNAL_7a97659a_4_k_cu_d23d5236_490094cuda3std6ranges3__45__cpo4dataE[1];
.global .align 1 .b8 _ZN40_INTERNAL_7a97659a_4_k_cu_d23d5236_490094cuda3std6ranges3__45__cpo5cdataE[1];
.global .align 1 .b8 _ZN40_INTERNAL_7a97659a_4_k_cu_d23d5236_490094cuda3std6ranges3__45__cpo4sizeE[1];
.global .align 1 .b8 _ZN40_INTERNAL_7a97659a_4_k_cu_d23d5236_490094cuda3std6ranges3__45__cpo5ssizeE[1];
.global .align 1 .b8 _ZN40_INTERNAL_7a97659a_4_k_cu_d23d5236_490094cuda3std6ranges3__45__cpo8distanceE[1];
.global .align 1 .b8 _ZN40_INTERNAL_7a97659a_4_k_cu_d23d5236_490096thrust24THRUST_300001_SM_1000_NS8cuda_cub3parE[1];
.global .align 1 .b8 _ZN40_INTERNAL_7a97659a_4_k_cu_d23d5236_490096thrust24THRUST_300001_SM_1000_NS8cuda_cub10par_nosyncE[1];
.global .align 1 .b8 _ZN40_INTERNAL_7a97659a_4_k_cu_d23d5236_490096thrust24THRUST_300001_SM_1000_NS6system6detail10sequential3seqE[1];
.global .align 1 .b8 _ZN40_INTERNAL_7a97659a_4_k_cu_d23d5236_490096thrust24THRUST_300001_SM_1000_NS12placeholders2_1E[1];
.global .align 1 .b8 _ZN40_INTERNAL_7a97659a_4_k_cu_d23d5236_490096thrust24THRUST_300001_SM_1000_NS12placeholders2_2E[1];
.global .align 1 .b8 _ZN40_INTERNAL_7a97659a_4_k_cu_d23d5236_490096thrust24THRUST_300001_SM_1000_NS12placeholders2_3E[1];
.global .align 1 .b8 _ZN40_INTERNAL_7a97659a_4_k_cu_d23d5236_490096thrust24THRUST_300001_SM_1000_NS12placeholders2_4E[1];
.global .align 1 .b8 _ZN40_INTERNAL_7a97659a_4_k_cu_d23d5236_490096thrust24THRUST_300001_SM_1000_NS12placeholders2_5E[1];
.global .align 1 .b8 _ZN40_INTERNAL_7a97659a_4_k_cu_d23d5236_490096thrust24THRUST_300001_SM_1000_NS12placeholders2_6E[1];
.global .align 1 .b8 _ZN40_INTERNAL_7a97659a_4_k_cu_d23d5236_490096thrust24THRUST_300001_SM_1000_NS12placeholders2_7E[1];
.global .align 1 .b8 _ZN40_INTERNAL_7a97659a_4_k_cu_d23d5236_490096thrust24THRUST_300001_SM_1000_NS12placeholders2_8E[1];
.global .align 1 .b8 _ZN40_INTERNAL_7a97659a_4_k_cu_d23d5236_490096thrust24THRUST_300001_SM_1000_NS12placeholders2_9E[1];
.global .align 1 .b8 _ZN40_INTERNAL_7a97659a_4_k_cu_d23d5236_490096thrust24THRUST_300001_SM_1000_NS12placeholders3_10E[1];
.global .align 1 .b8 _ZN40_INTERNAL_7a97659a_4_k_cu_d23d5236_490096thrust24THRUST_300001_SM_1000_NS3seqE[1];

.visible .entry _ZN3cub18CUB_300001_SM_10006detail11EmptyKernelIvEEvv()
{


	ret;

}


// ===== COMPILED SASS (sm_100) =====

	.target	sm_100

	.elftype	@"ET_EXEC"


//--------------------- .note.nv.tkinfo           --------------------------
	.section	.note.nv.tkinfo,"",@"SHT_NOTE"
	.sectionflags	@"SHF_NOTE_NV_TKINFO"
	.tkinfo
        /*0018*/ 	.word	0x00000002
        /*0030*/ 	.string	""
        /*0030*/ 	.string	"ptxas"
        /*0030*/ 	.string	"Cuda compilation tools, release 13.0, V13.0.88"
        /*0030*/ 	.string	"Build cuda_13.0.r13.0/compiler.36424714_0"
        /*0030*/ 	.string	"-arch sm_100 -m 64 "



//--------------------- .note.nv.cuinfo           --------------------------
	.section	.note.nv.cuinfo,"",@"SHT_NOTE"
	.sectionflags	@"SHF_NOTE_NV_CUINFO"
        /*0018*/ 	.short	0x0002
        /*001a*/ 	.short	0x0064
        /*001c*/ 	.short	0x0082
	.zero		2


//--------------------- .nv.info                  --------------------------
	.section	.nv.info,"",@"SHT_CUDA_INFO"
	.align	4


	//----- nvinfo : EIATTR_REGCOUNT
	.align		4
        /*0000*/ 	.byte	0x04, 0x2f
        /*0002*/ 	.short	(.L_44 - .L_43)
	.align		4
.L_43:
        /*0004*/ 	.word	index@(_ZN3cub18CUB_300001_SM_10006detail11EmptyKernelIvEEvv)
        /*0008*/ 	.word	0x00000004


	//----- nvinfo : EIATTR_FRAME_SIZE
	.align		4
.L_44:
        /*000c*/ 	.byte	0x04, 0x11
        /*000e*/ 	.short	(.L_46 - .L_45)
	.align		4
.L_45:
        /*0010*/ 	.word	index@(_ZN3cub18CUB_300001_SM_10006detail11EmptyKernelIvEEvv)
        /*0014*/ 	.word	0x00000000


	//----- nvinfo : EIATTR_MIN_STACK_SIZE
	.align		4
.L_46:
        /*0018*/ 	.byte	0x04, 0x12
        /*001a*/ 	.short	(.L_48 - .L_47)
	.align		4
.L_47:
        /*001c*/ 	.word	index@(_ZN3cub18CUB_300001_SM_10006detail11EmptyKernelIvEEvv)
        /*0020*/ 	.word	0x00000000
.L_48:


//--------------------- .nv.compat                --------------------------
	.section	.nv.compat,"",@"SHT_CUDA_COMPAT_INFO"
	.align	4
        /*0000*/ 	.byte	0x02, 0x09, 0x00, 0x00, 0x02, 0x02, 0x01, 0x00, 0x02, 0x05, 0x05, 0x00, 0x03, 0x07, 0x01, 0x01
        /*0010*/ 	.byte	0x02, 0x03, 0x00, 0x00, 0x02, 0x06, 0x01, 0x00, 0x04, 0x0b, 0x08, 0x00, 0x09, 0x00, 0x00, 0x00
        /*0020*/ 	.byte	0x00, 0x00, 0x00, 0x00


//--------------------- .nv.info._ZN3cub18CUB_300001_SM_10006detail11EmptyKernelIvEEvv --------------------------
	.section	.nv.info._ZN3cub18CUB_300001_SM_10006detail11EmptyKernelIvEEvv,"",@"SHT_CUDA_INFO"
	.sectionflags	@""
	.align	4


	//----- nvinfo : EIATTR_CUDA_API_VERSION
	.align		4
        /*0000*/ 	.byte	0x04, 0x37
        /*0002*/ 	.short	(.L_50 - .L_49)
.L_49:
        /*0004*/ 	.word	0x00000082


	//----- nvinfo : EIATTR_SPARSE_MMA_MASK
	.align		4
.L_50:
        /*0008*/ 	.byte	0x03, 0x50
        /*000a*/ 	.short	0x0000


	//----- nvinfo : EIATTR_MAXREG_COUNT
	.align		4
        /*000c*/ 	.byte	0x03, 0x1b
        /*000e*/ 	.short	0x00ff


	//----- nvinfo : EIATTR_MERCURY_ISA_VERSION
	.align		4
        /*0010*/ 	.byte	0x03, 0x5f
        /*0012*/ 	.short	0x0101


	//----- nvinfo : EIATTR_VRC_CTA_INIT_COUNT
	.align		4
        /*0014*/ 	.byte	0x02, 0x4a
	.zero		1
	.zero		1


	//----- nvinfo : EIATTR_EXIT_INSTR_OFFSETS
	.align		4
        /*0018*/ 	.byte	0x04, 0x1c
        /*001a*/ 	.short	(.L_52 - .L_51)


	//   ....[0]....
.L_51:
        /*001c*/ 	.word	0x00000010


	//----- nvinfo : EIATTR_SW_WAR
	.align		4
.L_52:
        /*0020*/ 	.byte	0x04, 0x36
        /*0022*/ 	.short	(.L_54 - .L_53)
.L_53:
        /*0024*/ 	.word	0x00000008
.L_54:


//--------------------- .nv.callgraph             --------------------------
	.section	.nv.callgraph,"",@"SHT_CUDA_CALLGRAPH"
	.align	4
	.sectionentsize	8
	.align		4
        /*0000*/ 	.word	0x00000000
	.align		4
        /*0004*/ 	.word	0xffffffff
	.align		4
        /*0008*/ 	.word	0x00000000
	.align		4
        /*000c*/ 	.word	0xfffffffe
	.align		4
        /*0010*/ 	.word	0x00000000
	.align		4
        /*0014*/ 	.word	0xfffffffd
	.align		4
        /*0018*/ 	.word	0x00000000
	.align		4
        /*001c*/ 	.word	0xfffffffc


//--------------------- .nv.constant4             --------------------------
	.section	.nv.constant4,"a",@progbits
	.align	8
	.align		8
.nv.constant4:
        /*0000*/ 	.dword	_ZN40_INTERNAL_7a97659a_4_k_cu_d23d5236_493064cuda3std3__45__cpo5beginE
	.align		8
        /*0008*/ 	.dword	_ZN40_INTERNAL_7a97659a_4_k_cu_d23d5236_493064cuda3std3__45__cpo3endE
	.align		8
        /*0010*/ 	.dword	_ZN40_INTERNAL_7a97659a_4_k_cu_d23d5236_493064cuda3std3__45__cpo6cbeginE
	.align		8
        /*0018*/ 	.dword	_ZN40_INTERNAL_7a97659a_4_k_cu_d23d5236_493064cuda3std3__45__cpo4cendE
	.align		8
        /*0020*/ 	.dword	_ZN40_INTERNAL_7a97659a_4_k_cu_d23d5236_493064cuda3std3__45__cpo6rbeginE
	.align		8
        /*0028*/ 	.dword	_ZN40_INTERNAL_7a97659a_4_k_cu_d23d5236_493064cuda3std3__45__cpo4rendE
	.align		8
        /*0030*/ 	.dword	_ZN40_INTERNAL_7a97659a_4_k_cu_d23d5236_493064cuda3std3__45__cpo7crbeginE
	.align		8
        /*0038*/ 	.dword	_ZN40_INTERNAL_7a97659a_4_k_cu_d23d5236_493064cuda3std3__45__cpo5crendE
	.align		8
        /*0040*/ 	.dword	_ZN40_INTERNAL_7a97659a_4_k_cu_d23d5236_493064cuda3std3__442_GLOBAL__N__7a97659a_4_k_cu_d23d5236_493066ignoreE
	.align		8
        /*0048*/ 	.dword	_ZN40_INTERNAL_7a97659a_4_k_cu_d23d5236_493064cuda3std3__419piecewise_constructE
	.align		8
        /*0050*/ 	.dword	_ZN40_INTERNAL_7a97659a_4_k_cu_d23d5236_493064cuda3std3__48in_placeE
	.align		8
        /*0058*/ 	.dword	_ZN40_INTERNAL_7a97659a_4_k_cu_d23d5236_493064cuda3std3__420unreachable_sentinelE
	.align		8
        /*0060*/ 	.dword	_ZN40_INTERNAL_7a97659a_4_k_cu_d23d5236_493064cuda3std3__47nulloptE
	.align		8
        /*0068*/ 	.dword	_ZN40_INTERNAL_7a97659a_4_k_cu_d23d5236_493064cuda3std3__48unexpectE
	.align		8
        /*0070*/ 	.dword	_ZN40_INTERNAL_7a97659a_4_k_cu_d23d5236_493064cuda3std6ranges3__45__cpo4swapE
	.align		8
        /*0078*/ 	.dword	_ZN40_INTERNAL_7a97659a_4_k_cu_d23d5236_493064cuda3std6ranges3__45__cpo9iter_moveE
	.align		8
        /*0080*/ 	.dword	_ZN40_INTERNAL_7a97659a_4_k_cu_d23d5236_493064cuda3std6ranges3__45__cpo5beginE
	.align		8
        /*0088*/ 	.dword	_ZN40_INTERNAL_7a97659a_4_k_cu_d23d5236_493064cuda3std6ranges3__45__cpo3endE
	.align		8
        /*0090*/ 	.dword	_ZN40_INTERNAL_7a97659a_4_k_cu_d23d5236_493064cuda3std6ranges3__45__cpo6cbeginE
	.align		8
        /*0098*/ 	.dword	_ZN40_INTERNAL_7a97659a_4_k_cu_d23d5236_493064cuda3std6ranges3__45__cpo4cendE
	.align		8
        /*00a0*/ 	.dword	_ZN40_INTERNAL_7a97659a_4_k_cu_d23d5236_493064cuda3std6ranges3__45__cpo7advanceE
	.align		8
        /*00a8*/ 	.dword	_ZN40_INTERNAL_7a97659a_4_k_cu_d23d5236_493064cuda3std6ranges3__45__cpo9iter_swapE
	.align		8
        /*00b0*/ 	.dword	_ZN40_INTERNAL_7a97659a_4_k_cu_d23d5236_493064cuda3std6ranges3__45__cpo4nextE
	.align		8
        /*00b8*/ 	.dword	_ZN40_INTERNAL_7a97659a_4_k_cu_d23d5236_493064cuda3std6ranges3__45__cpo4prevE
	.align		8
        /*00c0*/ 	.dword	_ZN40_INTERNAL_7a97659a_4_k_cu_d23d5236_493064cuda3std6ranges3__45__cpo4dataE
	.align		8
        /*00c8*/ 	.dword	_ZN40_INTERNAL_7a97659a_4_k_cu_d23d5236_493064cuda3std6ranges3__45__cpo5cdataE
	.align		8
        /*00d0*/ 	.dword	_ZN40_INTERNAL_7a97659a_4_k_cu_d23d5236_493064cuda3std6ranges3__45__cpo4sizeE
	.align		8
        /*00d8*/ 	.dword	_ZN40_INTERNAL_7a97659a_4_k_cu_d23d5236_493064cuda3std6ranges3__45__cpo5ssizeE
	.align		8
        /*00e0*/ 	.dword	_ZN40_INTERNAL_7a97659a_4_k_cu_d23d5236_493064cuda3std6ranges3__45__cpo8distanceE
	.align		8
        /*00e8*/ 	.dword	_ZN40_INTERNAL_7a97659a_4_k_cu_d23d5236_493066thrust24THRUST_300001_SM_1000_NS8cuda_cub3parE
	.align		8
        /*00f0*/ 	.dword	_ZN40_INTERNAL_7a97659a_4_k_cu_d23d5236_493066thrust24THRUST_300001_SM_1000_NS8cuda_cub10par_nosyncE
	.align		8
        /*00f8*/ 	.dword	_ZN40_INTERNAL_7a97659a_4_k_cu_d23d5236_493066thrust24THRUST_300001_SM_1000_NS6system6detail10sequential3seqE
	.align		8
        /*0100*/ 	.dword	_ZN40_INTERNAL_7a97659a_4_k_cu_d23d5236_493066thrust24THRUST_300001_SM_1000_NS12placeholders2_1E
	.align		8
        /*0108*/ 	.dword	_ZN40_INTERNAL_7a97659a_4_k_cu_d23d5236_493066thrust24THRUST_300001_SM_1000_NS12placeholders2_2E
	.align		8
        /*0110*/ 	.dword	_ZN40_INTERNAL_7a97659a_4_k_cu_d23d5236_493066thrust24THRUST_300001_SM_1000_NS12placeholders2_3E
	.align		8
        /*0118*/ 	.dword	_ZN40_INTERNAL_7a97659a_4_k_cu_d23d5236_493066thrust24THRUST_300001_SM_1000_NS12placeholders2_4E
	.align		8
        /*0120*/ 	.dword	_ZN40_INTERNAL_7a97659a_4_k_cu_d23d5236_493066thrust24THRUST_300001_SM_1000_NS12placeholders2_5E
	.align		8
        /*0128*/ 	.dword	_ZN40_INTERNAL_7a97659a_4_k_cu_d23d5236_493066thrust24THRUST_300001_SM_1000_NS12placeholders2_6E
	.align		8
        /*0130*/ 	.dword	_ZN40_INTERNAL_7a97659a_4_k_cu_d23d5236_493066thrust24THRUST_300001_SM_1000_NS12placeholders2_7E
	.align		8
        /*0138*/ 	.dword	_ZN40_INTERNAL_7a97659a_4_k_cu_d23d5236_493066thrust24THRUST_300001_SM_1000_NS12placeholders2_8E
	.align		8
        /*0140*/ 	.dword	_ZN40_INTERNAL_7a97659a_4_k_cu_d23d5236_493066thrust24THRUST_300001_SM_1000_NS12placeholders2_9E
	.align		8
        /*0148*/ 	.dword	_ZN40_INTERNAL_7a97659a_4_k_cu_d23d5236_493066thrust24THRUST_300001_SM_1000_NS12placeholders3_10E
	.align		8
        /*0150*/ 	.dword	_ZN40_INTERNAL_7a97659a_4_k_cu_d23d5236_493066thrust24THRUST_300001_SM_1000_NS3seqE


//--------------------- .text._ZN3cub18CUB_300001_SM_10006detail11EmptyKernelIvEEvv --------------------------
	.section	.text._ZN3cub18CUB_300001_SM_10006detail11EmptyKernelIvEEvv,"ax",@progbits
	.align	128
        .global         _ZN3cub18CUB_300001_SM_10006detail11EmptyKernelIvEEvv
        .type           _ZN3cub18CUB_300001_SM_10006detail11EmptyKernelIvEEvv,@function
        .size           _ZN3cub18CUB_300001_SM_10006detail11EmptyKernelIvEEvv,(.L_x_1 - _ZN3cub18CUB_300001_SM_10006detail11EmptyKernelIvEEvv)
        .other          _ZN3cub18CUB_300001_SM_10006detail11EmptyKernelIvEEvv,@"STO_CUDA_ENTRY STV_DEFAULT"
_ZN3cub18CUB_300001_SM_10006detail11EmptyKernelIvEEvv:
.text._ZN3cub18CUB_300001_SM_10006detail11EmptyKernelIvEEvv:
[----:B------:R-:W-:Y:S01]  /*0000*/  LDC R1, c[0x0][0x37c] ;  /* 0x0000df00ff017b82 */ /* 0x000fe20000000800 */
[----:B------:R-:W-:Y:S05]  /*0010*/  EXIT ;  /* 0x000000000000794d */ /* 0x000fea0003800000 */
.L_x_0:
[----:B------:R-:W-:-:S00]  /*0020*/  BRA `(.L_x_0) ;  /* 0xfffffffc00fc7947 */ /* 0x000fc0000383ffff */
[----:B------:R-:W-:-:S00]  /*0030*/  NOP ;  /* 0x0000000000007918 */ /* 0x000fc00000000000 */
        /* <DEDUP_REMOVED lines=12> */
.L_x_1:


//--------------------- .nv.shared.reserved.0     --------------------------
	.section	.nv.shared.reserved.0,"aw",@nobits
	.weak		__nv_reservedSMEM_offset_0_alias
	.size		__nv_reservedSMEM_offset_0_alias, 0, 64
	.other		__nv_reservedSMEM_offset_0_alias,@"STO_CUDA_RESERVED_SHARED STV_DEFAULT"
__nv_reservedSMEM_offset_0_alias:
	.zero		0
	.zero		64


//--------------------- .nv.global                --------------------------
	.section	.nv.global,"aw",@nobits
.nv.global:
	.type		_ZN40_INTERNAL_7a97659a_4_k_cu_d23d5236_493066thrust24THRUST_300001_SM_1000_NS3seqE,@object
	.size		_ZN40_INTERNAL_7a97659a_4_k_cu_d23d5236_493066thrust24THRUST_300001_SM_1000_NS3seqE,(_ZN40_INTERNAL_7a97659a_4_k_cu_d23d5236_493064cuda3std3__48in_placeE - _ZN40_INTERNAL_7a97659a_4_k_cu_d23d5236_493066thrust24THRUST_300001_SM_1000_NS3seqE)
_ZN40_INTERNAL_7a97659a_4_k_cu_d23d5236_493066thrust24THRUST_300001_SM_1000_NS3seqE:
	.zero		1
	.type		_ZN40_INTERNAL_7a97659a_4_k_cu_d23d5236_493064cuda3std3__48in_placeE,@object
	.size		_ZN40_INTERNAL_7a97659a_4_k_cu_d23d5236_493064cuda3std3__48in_placeE,(_ZN40_INTERNAL_7a97659a_4_k_cu_d23d5236_493064cuda3std6ranges3__45__cpo4sizeE - _ZN40_INTERNAL_7a97659a_4_k_cu_d23d5236_493064cuda3std3__48in_placeE)
_ZN40_INTERNAL_7a97659a_4_k_cu_d23d5236_493064cuda3std3__48in_placeE:
	.zero		1
	.type		_ZN40_INTERNAL_7a97659a_4_k_cu_d23d5236_493064cuda3std6ranges3__45__cpo4sizeE,@object
	.size		_ZN40_INTERNAL_7a97659a_4_k_cu_d23d5236_493064cuda3std6ranges3__45__cpo4sizeE,(_ZN40_INTERNAL_7a97659a_4_k_cu_d23d5236_493066thrust24THRUST_300001_SM_1000_NS12placeholders2_3E - _ZN40_INTERNAL_7a97659a_4_k_cu_d23d5236_493064cuda3std6ranges3__45__cpo4sizeE)
_ZN40_INTERNAL_7a97659a_4_k_cu_d23d5236_493064cuda3std6ranges3__45__cpo4sizeE:
	.zero		1
	.type		_ZN40_INTERNAL_7a97659a_4_k_cu_d23d5236_493066thrust24THRUST_300001_SM_1000_NS12placeholders2_3E,@object
	.size		_ZN40_INTERNAL_7a97659a_4_k_cu_d23d5236_493066thrust24THRUST_300001_SM_1000_NS12placeholders2_3E,(_ZN40_INTERNAL_7a97659a_4_k_cu_d23d5236_493064cuda3std3__45__cpo6cbeginE - _ZN40_INTERNAL_7a97659a_4_k_cu_d23d5236_493066thrust24THRUST_300001_SM_1000_NS12placeholders2_3E)
_ZN40_INTERNAL_7a97659a_4_k_cu_d23d5236_493066thrust24THRUST_300001_SM_1000_NS12placeholders2_3E:
	.zero		1
	.type		_ZN40_INTERNAL_7a97659a_4_k_cu_d23d5236_493064cuda3std3__45__cpo6cbeginE,@object
	.size		_ZN40_INTERNAL_7a97659a_4_k_cu_d23d5236_493064cuda3std3__45__cpo6cbeginE,(_ZN40_INTERNAL_7a97659a_4_k_cu_d23d5236_493064cuda3std6ranges3__45__cpo6cbeginE - _ZN40_INTERNAL_7a97659a_4_k_cu_d23d5236_493064cuda3std3__45__cpo6cbeginE)
_ZN40_INTERNAL_7a97659a_4_k_cu_d23d5236_493064cuda3std3__45__cpo6cbeginE:
	.zero		1
	.type		_ZN40_INTERNAL_7a97659a_4_k_cu_d23d5236_493064cuda3std6ranges3__45__cpo6cbeginE,@object
	.size		_ZN40_INTERNAL_7a97659a_4_k_cu_d23d5236_493064cuda3std6ranges3__45__cpo6cbeginE,(_ZN40_INTERNAL_7a97659a_4_k_cu_d23d5236_493066thrust24THRUST_300001_SM_1000_NS12placeholders2_7E - _ZN40_INTERNAL_7a97659a_4_k_cu_d23d5236_493064cuda3std6ranges3__45__cpo6cbeginE)
_ZN40_INTERNAL_7a97659a_4_k_cu_d23d5236_493064cuda3std6ranges3__45__cpo6cbeginE:
	.zero		1
	.type		_ZN40_INTERNAL_7a97659a_4_k_cu_d23d5236_493066thrust24THRUST_300001_SM_1000_NS12placeholders2_7E,@object
	.size		_ZN40_INTERNAL_7a97659a_4_k_cu_d23d5236_493066thrust24THRUST_300001_SM_1000_NS12placeholders2_7E,(_ZN40_INTERNAL_7a97659a_4_k_cu_d23d5236_493064cuda3std3__45__cpo7crbeginE - _ZN40_INTERNAL_7a97659a_4_k_cu_d23d5236_493066thrust24THRUST_300001_SM_1000_NS12placeholders2_7E)
_ZN40_INTERNAL_7a97659a_4_k_cu_d23d5236_493066thrust24THRUST_300001_SM_1000_NS12placeholders2_7E:
	.zero		1
	.type		_ZN40_INTERNAL_7a97659a_4_k_cu_d23d5236_493064cuda3std3__45__cpo7crbeginE,@object
	.size		_ZN40_INTERNAL_7a97659a_4_k_cu_d23d5236_493064cuda3std3__45__cpo7crbeginE,(_ZN40_INTERNAL_7a97659a_4_k_cu_d23d5236_493064cuda3std6ranges3__45__cpo4nextE - _ZN40_INTERNAL_7a97659a_4_k_cu_d23d5236_493064cuda3std3__45__cpo7crbeginE)
_ZN40_INTERNAL_7a97659a_4_k_cu_d23d5236_493064cuda3std3__45__cpo7crbeginE:
	.zero		1
	.type		_ZN40_INTERNAL_7a97659a_4_k_cu_d23d5236_493064cuda3std6ranges3__45__cpo4nextE,@object
	.size		_ZN40_INTERNAL_7a97659a_4_k_cu_d23d5236_493064cuda3std6ranges3__45__cpo4nextE,(_ZN40_INTERNAL_7a97659a_4_k_cu_d23d5236_493064cuda3std6ranges3__45__cpo4swapE - _ZN40_INTERNAL_7a97659a_4_k_cu_d23d5236_493064cuda3std6ranges3__45__cpo4nextE)
_ZN40_INTERNAL_7a97659a_4_k_cu_d23d5236_493064cuda3std6ranges3__45__cpo4nextE:
	.zero		1
	.type		_ZN40_INTERNAL_7a97659a_4_k_cu_d23d5236_493064cuda3std6ranges3__45__cpo4swapE,@object
	.size		_ZN40_INTERNAL_7a97659a_4_k_cu_d23d5236_493064cuda3std6ranges3__45__cpo4swapE,(_ZN40_INTERNAL_7a97659a_4_k_cu_d23d5236_493066thrust24THRUST_300001_SM_1000_NS8cuda_cub10par_nosyncE - _ZN40_INTERNAL_7a97659a_4_k_cu_d23d5236_493064cuda3std6ranges3__45__cpo4swapE)
_ZN40_INTERNAL_7a97659a_4_k_cu_d23d5236_493064cuda3std6ranges3__45__cpo4swapE:
	.zero		1
	.type		_ZN40_INTERNAL_7a97659a_4_k_cu_d23d5236_493066thrust24THRUST_300001_SM_1000_NS8cuda_cub10par_nosyncE,@object
	.size		_ZN40_INTERNAL_7a97659a_4_k_cu_d23d5236_493066thrust24THRUST_300001_SM_1000_NS8cuda_cub10par_nosyncE,(_ZN40_INTERNAL_7a97659a_4_k_cu_d23d5236_493066thrust24THRUST_300001_SM_1000_NS12placeholders2_9E - _ZN40_INTERNAL_7a97659a_4_k_cu_d23d5236_493066thrust24THRUST_300001_SM_1000_NS8cuda_cub10par_nosyncE)
_ZN40_INTERNAL_7a97659a_4_k_cu_d23d5236_493066thrust24THRUST_300001_SM_1000_NS8cuda_cub10par_nosyncE:
	.zero		1
	.type		_ZN40_INTERNAL_7a97659a_4_k_cu_d23d5236_493066thrust24THRUST_300001_SM_1000_NS12placeholders2_9E,@object
	.size		_ZN40_INTERNAL_7a97659a_4_k_cu_d23d5236_493066thrust24THRUST_300001_SM_1000_NS12placeholders2_9E,(_ZN40_INTERNAL_7a97659a_4_k_cu_d23d5236_493064cuda3std3__442_GLOBAL__N__7a97659a_4_k_cu_d23d5236_493066ignoreE - _ZN40_INTERNAL_7a97659a_4_k_cu_d23d5236_493066thrust24THRUST_300001_SM_1000_NS12placeholders2_9E)
_ZN40_INTERNAL_7a97659a_4_k_cu_d23d5236_493066thrust24THRUST_300001_SM_1000_NS12placeholders2_9E:
	.zero		1
	.type		_ZN40_INTERNAL_7a97659a_4_k_cu_d23d5236_493064cuda3std3__442_GLOBAL__N__7a97659a_4_k_cu_d23d5236_493066ignoreE,@object
	.size		_ZN40_INTERNAL_7a97659a_4_k_cu_d23d5236_493064cuda3std3__442_GLOBAL__N__7a97659a_4_k_cu_d23d5236_493066ignoreE,(_ZN40_INTERNAL_7a97659a_4_k_cu_d23d5236_493064cuda3std6ranges3__45__cpo4dataE - _ZN40_INTERNAL_7a97659a_4_k_cu_d23d5236_493064cuda3std3__442_GLOBAL__N__7a97659a_4_k_cu_d23d5236_493066ignoreE)
_ZN40_INTERNAL_7a97659a_4_k_cu_d23d5236_493064cuda3std3__442_GLOBAL__N__7a97659a_4_k_cu_d23d5236_493066ignoreE:
	.zero		1
	.type		_ZN40_INTERNAL_7a97659a_4_k_cu_d23d5236_493064cuda3std6ranges3__45__cpo4dataE,@object
	.size		_ZN40_INTERNAL_7a97659a_4_k_cu_d23d5236_493064cuda3std6ranges3__45__cpo4dataE,(_ZN40_INTERNAL_7a97659a_4_k_cu_d23d5236_493066thrust24THRUST_300001_SM_1000_NS12placeholders2_1E - _ZN40_INTERNAL_7a97659a_4_k_cu_d23d5236_493064cuda3std6ranges3__45__cpo4dataE)
_ZN40_INTERNAL_7a97659a_4_k_cu_d23d5236_493064cuda3std6ranges3__45__cpo4dataE:
	.zero		1
	.type		_ZN40_INTERNAL_7a97659a_4_k_cu_d23d5236_493066thrust24THRUST_300001_SM_1000_NS12placeholders2_1E,@object
	.size		_ZN40_INTERNAL_7a97659a_4_k_cu_d23d5236_493066thrust24THRUST_300001_SM_1000_NS12placeholders2_1E,(_ZN40_INTERNAL_7a97659a_4_k_cu_d23d5236_493064cuda3std3__45__cpo5beginE - _ZN40_INTERNAL_7a97659a_4_k_cu_d23d5236_493066thrust24THRUST_300001_SM_1000_NS12placeholders2_1E)
_ZN40_INTERNAL_7a97659a_4_k_cu_d23d5236_493066thrust24THRUST_300001_SM_1000_NS12placeholders2_1E:
	.zero		1
	.type		_ZN40_INTERNAL_7a97659a_4_k_cu_d23d5236_493064cuda3std3__45__cpo5beginE,@object
	.size		_ZN40_INTERNAL_7a97659a_4_k_cu_d23d5236_493064cuda3std3__45__cpo5beginE,(_ZN40_INTERNAL_7a97659a_4_k_cu_d23d5236_493064cuda3std6ranges3__45__cpo5beginE - _ZN40_INTERNAL_7a97659a_4_k_cu_d23d5236_493064cuda3std3__45__cpo5beginE)
_ZN40_INTERNAL_7a97659a_4_k_cu_d23d5236_493064cuda3std3__45__cpo5beginE:
	.zero		1
	.type		_ZN40_INTERNAL_7a97659a_4_k_cu_d23d5236_493064cuda3std6ranges3__45__cpo5beginE,@object
	.size		_ZN40_INTERNAL_7a97659a_4_k_cu_d23d5236_493064cuda3std6ranges3__45__cpo5beginE,(_ZN40_INTERNAL_7a97659a_4_k_cu_d23d5236_493066thrust24THRUST_300001_SM_1000_NS12placeholders2_5E - _ZN40_INTERNAL_7a97659a_4_k_cu_d23d5236_493064cuda3std6ranges3__45__cpo5beginE)
_ZN40_INTERNAL_7a97659a_4_k_cu_d23d5236_493064cuda3std6ranges3__45__cpo5beginE:
	.zero		1
	.type		_ZN40_INTERNAL_7a97659a_4_k_cu_d23d5236_493066thrust24THRUST_300001_SM_1000_NS12placeholders2_5E,@object
	.size		_ZN40_INTERNAL_7a97659a_4_k_cu_d23d5236_493066thrust24THRUST_300001_SM_1000_NS12placeholders2_5E,(_ZN40_INTERNAL_7a97659a_4_k_cu_d23d5236_493064cuda3std3__45__cpo6rbeginE - _ZN40_INTERNAL_7a97659a_4_k_cu_d23d5236_493066thrust24THRUST_300001_SM_1000_NS12placeholders2_5E)
_ZN40_INTERNAL_7a97659a_4_k_cu_d23d5236_493066thrust24THRUST_300001_SM_1000_NS12placeholders2_5E:
	.zero		1
	.type		_ZN40_INTERNAL_7a97659a_4_k_cu_d23d5236_493064cuda3std3__45__cpo6rbeginE,@object
	.size		_ZN40_INTERNAL_7a97659a_4_k_cu_d23d5236_493064cuda3std3__45__cpo6rbeginE,(_ZN40_INTERNAL_7a97659a_4_k_cu_d23d5236_493064cuda3std6ranges3__45__cpo7advanceE - _ZN40_INTERNAL_7a97659a_4_k_cu_d23d5236_493064cuda3std3__45__cpo6rbeginE)
_ZN40_INTERNAL_7a97659a_4_k_cu_d23d5236_493064cuda3std3__45__cpo6rbeginE:
	.zero		1
	.type		_ZN40_INTERNAL_7a97659a_4_k_cu_d23d5236_493064cuda3std6ranges3__45__cpo7advanceE,@object
	.size		_ZN40_INTERNAL_7a97659a_4_k_cu_d23d5236_493064cuda3std6ranges3__45__cpo7advanceE,(_ZN40_INTERNAL_7a97659a_4_k_cu_d23d5236_493064cuda3std3__47nulloptE - _ZN40_INTERNAL_7a97659a_4_k_cu_d23d5236_493064cuda3std6ranges3__45__cpo7advanceE)
_ZN40_INTERNAL_7a97659a_4_k_cu_d23d5236_493064cuda3std6ranges3__45__cpo7advanceE:
	.zero		1
	.type		_ZN40_INTERNAL_7a97659a_4_k_cu_d23d5236_493064cuda3std3__47nulloptE,@object
	.size		_ZN40_INTERNAL_7a97659a_4_k_cu_d23d5236_493064cuda3std3__47nulloptE,(_ZN40_INTERNAL_7a97659a_4_k_cu_d23d5236_493064cuda3std6ranges3__45__cpo8distanceE - _ZN40_INTERNAL_7a97659a_4_k_cu_d23d5236_493064cuda3std3__47nulloptE)
_ZN40_INTERNAL_7a97659a_4_k_cu_d23d5236_493064cuda3std3__47nulloptE:
	.zero		1
	.type		_ZN40_INTERNAL_7a97659a_4_k_cu_d23d5236_493064cuda3std6ranges3__45__cpo8distanceE,@object
	.size		_ZN40_INTERNAL_7a97659a_4_k_cu_d23d5236_493064cuda3std6ranges3__45__cpo8distanceE,(_ZN40_INTERNAL_7a97659a_4_k_cu_d23d5236_493066thrust24THRUST_300001_SM_1000_NS12placeholders3_10E - _ZN40_INTERNAL_7a97659a_4_k_cu_d23d5236_493064cuda3std6ranges3__45__cpo8distanceE)
_ZN40_INTERNAL_7a97659a_4_k_cu_d23d5236_493064cuda3std6ranges3__45__cpo8distanceE:
	.zero		1
	.type		_ZN40_INTERNAL_7a97659a_4_k_cu_d23d5236_493066thrust24THRUST_300001_SM_1000_NS12placeholders3_10E,@object
	.size		_ZN40_INTERNAL_7a97659a_4_k_cu_d23d5236_493066thrust24THRUST_300001_SM_1000_NS12placeholders3_10E,(_ZN40_INTERNAL_7a97659a_4_k_cu_d23d5236_493064cuda3std3__419piecewise_constructE - _ZN40_INTERNAL_7a97659a_4_k_cu_d23d5236_493066thrust24THRUST_300001_SM_1000_NS12placeholders3_10E)
_ZN40_INTERNAL_7a97659a_4_k_cu_d23d5236_493066thrust24THRUST_300001_SM_1000_NS12placeholders3_10E:
	.zero		1
	.type		_ZN40_INTERNAL_7a97659a_4_k_cu_d23d5236_493064cuda3std3__419piecewise_constructE,@object
	.size		_ZN40_INTERNAL_7a97659a_4_k_cu_d23d5236_493064cuda3std3__419piecewise_constructE,(_ZN40_INTERNAL_7a97659a_4_k_cu_d23d5236_493064cuda3std6ranges3__45__cpo5cdataE - _ZN40_INTERNAL_7a97659a_4_k_cu_d23d5236_493064cuda3std3__419piecewise_constructE)
_ZN40_INTERNAL_7a97659a_4_k_cu_d23d5236_493064cuda3std3__419piecewise_constructE:
	.zero		1
	.type		_ZN40_INTERNAL_7a97659a_4_k_cu_d23d5236_493064cuda3std6ranges3__45__cpo5cdataE,@object
	.size		_ZN40_INTERNAL_7a97659a_4_k_cu_d23d5236_493064cuda3std6ranges3__45__cpo5cdataE,(_ZN40_INTERNAL_7a97659a_4_k_cu_d23d5236_493066thrust24THRUST_300001_SM_1000_NS12placeholders2_2E - _ZN40_INTERNAL_7a97659a_4_k_cu_d23d5236_493064cuda3std6ranges3__45__cpo5cdataE)
_ZN40_INTERNAL_7a97659a_4_k_cu_d23d5236_493064cuda3std6ranges3__45__cpo5cdataE:
	.zero		1
	.type		_ZN40_INTERNAL_7a97659a_4_k_cu_d23d5236_493066thrust24THRUST_300001_SM_1000_NS12placeholders2_2E,@object
	.size		_ZN40_INTERNAL_7a97659a_4_k_cu_d23d5236_493066thrust24THRUST_300001_SM_1000_NS12placeholders2_2E,(_ZN40_INTERNAL_7a97659a_4_k_cu_d23d5236_493064cuda3std3__45__cpo3endE - _ZN40_INTERNAL_7a97659a_4_k_cu_d23d5236_493066thrust24THRUST_300001_SM_1000_NS12placeholders2_2E)
_ZN40_INTERNAL_7a97659a_4_k_cu_d23d5236_493066thrust24THRUST_300001_SM_1000_NS12placeholders2_2E:
	.zero		1
	.type		_ZN40_INTERNAL_7a97659a_4_k_cu_d23d5236_493064cuda3std3__45__cpo3endE,@object
	.size		_ZN40_INTERNAL_7a97659a_4_k_cu_d23d5236_493064cuda3std3__45__cpo3endE,(_ZN40_INTERNAL_7a97659a_4_k_cu_d23d5236_493064cuda3std6ranges3__45__cpo3endE - _ZN40_INTERNAL_7a97659a_4_k_cu_d23d5236_493064cuda3std3__45__cpo3endE)
_ZN40_INTERNAL_7a97659a_4_k_cu_d23d5236_493064cuda3std3__45__cpo3endE:
	.zero		1
	.type		_ZN40_INTERNAL_7a97659a_4_k_cu_d23d5236_493064cuda3std6ranges3__45__cpo3endE,@object
	.size		_ZN40_INTERNAL_7a97659a_4_k_cu_d23d5236_493064cuda3std6ranges3__45__cpo3endE,(_ZN40_INTERNAL_7a97659a_4_k_cu_d23d5236_493066thrust24THRUST_300001_SM_1000_NS12placeholders2_6E - _ZN40_INTERNAL_7a97659a_4_k_cu_d23d5236_493064cuda3std6ranges3__45__cpo3endE)
_ZN40_INTERNAL_7a97659a_4_k_cu_d23d5236_493064cuda3std6ranges3__45__cpo3endE:
	.zero		1
	.type		_ZN40_INTERNAL_7a97659a_4_k_cu_d23d5236_493066thrust24THRUST_300001_SM_1000_NS12placeholders2_6E,@object
	.size		_ZN40_INTERNAL_7a97659a_4_k_cu_d23d5236_493066thrust24THRUST_300001_SM_1000_NS12placeholders2_6E,(_ZN40_INTERNAL_7a97659a_4_k_cu_d23d5236_493064cuda3std3__45__cpo4rendE - _ZN40_INTERNAL_7a97659a_4_k_cu_d23d5236_493066thrust24THRUST_300001_SM_1000_NS12placeholders2_6E)
_ZN40_INTERNAL_7a97659a_4_k_cu_d23d5236_493066thrust24THRUST_300001_SM_1000_NS12placeholders2_6E:
	.zero		1
	.type		_ZN40_INTERNAL_7a97659a_4_k_cu_d23d5236_493064cuda3std3__45__cpo4rendE,@object
	.size		_ZN40_INTERNAL_7a97659a_4_k_cu_d23d5236_493064cuda3std3__45__cpo4rendE,(_ZN40_INTERNAL_7a97659a_4_k_cu_d23d5236_493064cuda3std6ranges3__45__cpo9iter_swapE - _ZN40_INTERNAL_7a97659a_4_k_cu_d23d5236_493064cuda3std3__45__cpo4rendE)
_ZN40_INTERNAL_7a97659a_4_k_cu_d23d5236_493064cuda3std3__45__cpo4rendE:
	.zero		1
	.type		_ZN40_INTERNAL_7a97659a_4_k_cu_d23d5236_493064cuda3std6ranges3__45__cpo9iter_swapE,@object
	.size		_ZN40_INTERNAL_7a97659a_4_k_cu_d23d5236_493064cuda3std6ranges3__45__cpo9iter_swapE,(_ZN40_INTERNAL_7a97659a_4_k_cu_d23d5236_493064cuda3std3__48unexpectE - _ZN40_INTERNAL_7a97659a_4_k_cu_d23d5236_493064cuda3std6ranges3__45__cpo9iter_swapE)
_ZN40_INTERNAL_7a97659a_4_k_cu_d23d5236_493064cuda3std6ranges3__45__cpo9iter_swapE:
	.zero		1
	.type		_ZN40_INTERNAL_7a97659a_4_k_cu_d23d5236_493064cuda3std3__48unexpectE,@object
	.size		_ZN40_INTERNAL_7a97659a_4_k_cu_d23d5236_493064cuda3std3__48unexpectE,(_ZN40_INTERNAL_7a97659a_4_k_cu_d23d5236_493066thrust24THRUST_300001_SM_1000_NS8cuda_cub3parE - _ZN40_INTERNAL_7a97659a_4_k_cu_d23d5236_493064cuda3std3__48unexpectE)
_ZN40_INTERNAL_7a97659a_4_k_cu_d23d5236_493064cuda3std3__48unexpectE:
	.zero		1
	.type		_ZN40_INTERNAL_7a97659a_4_k_cu_d23d5236_493066thrust24THRUST_300001_SM_1000_NS8cuda_cub3parE,@object
	.size		_ZN40_INTERNAL_7a97659a_4_k_cu_d23d5236_493066thrust24THRUST_300001_SM_1000_NS8cuda_cub3parE,(_ZN40_INTERNAL_7a97659a_4_k_cu_d23d5236_493066thrust24THRUST_300001_SM_1000_NS12placeholders2_4E - _ZN40_INTERNAL_7a97659a_4_k_cu_d23d5236_493066thrust24THRUST_300001_SM_1000_NS8cuda_cub3parE)
_ZN40_INTERNAL_7a97659a_4_k_cu_d23d5236_493066thrust24THRUST_300001_SM_1000_NS8cuda_cub3parE:
	.zero		1
	.type		_ZN40_INTERNAL_7a97659a_4_k_cu_d23d5236_493066thrust24THRUST_300001_SM_1000_NS12placeholders2_4E,@object
	.size		_ZN40_INTERNAL_7a97659a_4_k_cu_d23d5236_493066thrust24THRUST_300001_SM_1000_NS12placeholders2_4E,(_ZN40_INTERNAL_7a97659a_4_k_cu_d23d5236_493064cuda3std3__45__cpo4cendE - _ZN40_INTERNAL_7a97659a_4_k_cu_d23d5236_493066thrust24THRUST_300001_SM_1000_NS12placeholders2_4E)
_ZN40_INTERNAL_7a97659a_4_k_cu_d23d5236_493066thrust24THRUST_300001_SM_1000_NS12placeholders2_4E:
	.zero		1
	.type		_ZN40_INTERNAL_7a97659a_4_k_cu_d23d5236_493064cuda3std3__45__cpo4cendE,@object
	.size		_ZN40_INTERNAL_7a97659a_4_k_cu_d23d5236_493064cuda3std3__45__cpo4cendE,(_ZN40_INTERNAL_7a97659a_4_k_cu_d23d5236_493064cuda3std6ranges3__45__cpo4cendE - _ZN40_INTERNAL_7a97659a_4_k_cu_d23d5236_493064cuda3std3__45__cpo4cendE)
_ZN40_INTERNAL_7a97659a_4_k_cu_d23d5236_493064cuda3std3__45__cpo4cendE:
	.zero		1
	.type		_ZN40_INTERNAL_7a97659a_4_k_cu_d23d5236_493064cuda3std6ranges3__45__cpo4cendE,@object
	.size		_ZN40_INTERNAL_7a97659a_4_k_cu_d23d5236_493064cuda3std6ranges3__45__cpo4cendE,(_ZN40_INTERNAL_7a97659a_4_k_cu_d23d5236_493064cuda3std3__420unreachable_sentinelE - _ZN40_INTERNAL_7a97659a_4_k_cu_d23d5236_493064cuda3std6ranges3__45__cpo4cendE)
_ZN40_INTERNAL_7a97659a_4_k_cu_d23d5236_493064cuda3std6ranges3__45__cpo4cendE:
	.zero		1
	.type		_ZN40_INTERNAL_7a97659a_4_k_cu_d23d5236_493064cuda3std3__420unreachable_sentinelE,@object
	.size		_ZN40_INTERNAL_7a97659a_4_k_cu_d23d5236_493064cuda3std3__420unreachable_sentinelE,(_ZN40_INTERNAL_7a97659a_4_k_cu_d23d5236_493064cuda3std6ranges3__45__cpo5ssizeE - _ZN40_INTERNAL_7a97659a_4_k_cu_d23d5236_493064cuda3std3__420unreachable_sentinelE)
_ZN40_INTERNAL_7a97659a_4_k_cu_d23d5236_493064cuda3std3__420unreachable_sentinelE:
	.zero		1
	.type		_ZN40_INTERNAL_7a97659a_4_k_cu_d23d5236_493064cuda3std6ranges3__45__cpo5ssizeE,@object
	.size		_ZN40_INTERNAL_7a97659a_4_k_cu_d23d5236_493064cuda3std6ranges3__45__cpo5ssizeE,(_ZN40_INTERNAL_7a97659a_4_k_cu_d23d5236_493066thrust24THRUST_300001_SM_1000_NS12placeholders2_8E - _ZN40_INTERNAL_7a97659a_4_k_cu_d23d5236_493064cuda3std6ranges3__45__cpo5ssizeE)
_ZN40_INTERNAL_7a97659a_4_k_cu_d23d5236_493064cuda3std6ranges3__45__cpo5ssizeE:
	.zero		1
	.type		_ZN40_INTERNAL_7a97659a_4_k_cu_d23d5236_493066thrust24THRUST_300001_SM_1000_NS12placeholders2_8E,@object
	.size		_ZN40_INTERNAL_7a97659a_4_k_cu_d23d5236_493066thrust24THRUST_300001_SM_1000_NS12placeholders2_8E,(_ZN40_INTERNAL_7a97659a_4_k_cu_d23d5236_493064cuda3std3__45__cpo5crendE - _ZN40_INTERNAL_7a97659a_4_k_cu_d23d5236_493066thrust24THRUST_300001_SM_1000_NS12placeholders2_8E)
_ZN40_INTERNAL_7a97659a_4_k_cu_d23d5236_493066thrust24THRUST_300001_SM_1000_NS12placeholders2_8E:
	.zero		1
	.type		_ZN40_INTERNAL_7a97659a_4_k_cu_d23d5236_493064cuda3std3__45__cpo5crendE,@object
	.size		_ZN40_INTERNAL_7a97659a_4_k_cu_d23d5236_493064cuda3std3__45__cpo5crendE,(_ZN40_INTERNAL_7a97659a_4_k_cu_d23d5236_493064cuda3std6ranges3__45__cpo4prevE - _ZN40_INTERNAL_7a97659a_4_k_cu_d23d5236_493064cuda3std3__45__cpo5crendE)
_ZN40_INTERNAL_7a97659a_4_k_cu_d23d5236_493064cuda3std3__45__cpo5crendE:
	.zero		1
	.type		_ZN40_INTERNAL_7a97659a_4_k_cu_d23d5236_493064cuda3std6ranges3__45__cpo4prevE,@object
	.size		_ZN40_INTERNAL_7a97659a_4_k_cu_d23d5236_493064cuda3std6ranges3__45__cpo4prevE,(_ZN40_INTERNAL_7a97659a_4_k_cu_d23d5236_493064cuda3std6ranges3__45__cpo9iter_moveE - _ZN40_INTERNAL_7a97659a_4_k_cu_d23d5236_493064cuda3std6ranges3__45__cpo4prevE)
_ZN40_INTERNAL_7a97659a_4_k_cu_d23d5236_493064cuda3std6ranges3__45__cpo4prevE:
	.zero		1
	.type		_ZN40_INTERNAL_7a97659a_4_k_cu_d23d5236_493064cuda3std6ranges3__45__cpo9iter_moveE,@object
	.size		_ZN40_INTERNAL_7a97659a_4_k_cu_d23d5236_493064cuda3std6ranges3__45__cpo9iter_moveE,(_ZN40_INTERNAL_7a97659a_4_k_cu_d23d5236_493066thrust24THRUST_300001_SM_1000_NS6system6detail10sequential3seqE - _ZN40_INTERNAL_7a97659a_4_k_cu_d23d5236_493064cuda3std6ranges3__45__cpo9iter_moveE)
_ZN40_INTERNAL_7a97659a_4_k_cu_d23d5236_493064cuda3std6ranges3__45__cpo9iter_moveE:
	.zero		1
	.type		_ZN40_INTERNAL_7a97659a_4_k_cu_d23d5236_493066thrust24THRUST_300001_SM_1000_NS6system6detail10sequential3seqE,@object
	.size		_ZN40_INTERNAL_7a97659a_4_k_cu_d23d5236_493066thrust24THRUST_300001_SM_1000_NS6system6detail10sequential3seqE,(.L_31 - _ZN40_INTERNAL_7a97659a_4_k_cu_d23d5236_493066thrust24THRUST_300001_SM_1000_NS6system6detail10sequential3seqE)
_ZN40_INTERNAL_7a97659a_4_k_cu_d23d5236_493066thrust24THRUST_300001_SM_1000_NS6system6detail10sequential3seqE:
	.zero		1
.L_31:


//--------------------- .nv.constant0._ZN3cub18CUB_300001_SM_10006detail11EmptyKernelIvEEvv --------------------------
	.section	.nv.constant0._ZN3cub18CUB_300001_SM_10006detail11EmptyKernelIvEEvv,"a",@progbits
	.sectionflags	@""
	.align	4
.nv.constant0._ZN3cub18CUB_300001_SM_10006detail11EmptyKernelIvEEvv:
	.zero		896


//--------------------- SYMBOLS --------------------------

	.type		.nv.reservedSmem.offset0,@object
	.size		.nv.reservedSmem.offset0,0x4
